	.headerflags	@"EF_CUDA_TEXMODE_UNIFIED EF_CUDA_64BIT_ADDRESS EF_CUDA_ACCELERATORS EF_CUDA_SM90 EF_CUDA_VIRTUAL_SM(EF_CUDA_SM90)"
	.elftype	@"ET_EXEC"


//--------------------- .nv.info                  --------------------------
	.section	.nv.info,"",@"SHT_CUDA_INFO"
	.align	4


	//----- nvinfo : EIATTR_REGCOUNT
	.align		4
        /*0000*/ 	.byte	0x04, 0x2f
        /*0002*/ 	.short	(.L_1 - .L_0)
	.align		4
.L_0:
        /*0004*/ 	.word	index@(triton_poi_fused_add_addmm_0)
        /*0008*/ 	.word	0x0000000e


	//----- nvinfo : EIATTR_MIN_STACK_SIZE
	.align		4
.L_1:
        /*000c*/ 	.byte	0x04, 0x12
        /*000e*/ 	.short	(.L_3 - .L_2)
	.align		4
.L_2:
        /*0010*/ 	.word	index@(triton_poi_fused_add_addmm_0)
        /*0014*/ 	.word	0x00000000


	//----- nvinfo : EIATTR_FRAME_SIZE
	.align		4
.L_3:
        /*0018*/ 	.byte	0x04, 0x11
        /*001a*/ 	.short	(.L_5 - .L_4)
	.align		4
.L_4:
        /*001c*/ 	.word	index@(triton_poi_fused_add_addmm_0)
        /*0020*/ 	.word	0x00000000


	//----- nvinfo : EIATTR_MIN_STACK_SIZE
	.align		4
.L_5:
        /*0024*/ 	.byte	0x04, 0x12
        /*0026*/ 	.short	(.L_7 - .L_6)
	.align		4
.L_6:
        /*0028*/ 	.word	index@(triton_poi_fused_add_addmm_0)
        /*002c*/ 	.word	0x00000000
.L_7:


//--------------------- .nv.info.triton_poi_fused_add_addmm_0 --------------------------
	.section	.nv.info.triton_poi_fused_add_addmm_0,"",@"SHT_CUDA_INFO"
	.sectionflags	@""
	.align	4


	//----- nvinfo : EIATTR_CUDA_API_VERSION
	.align		4
        /*0000*/ 	.byte	0x04, 0x37
        /*0002*/ 	.short	(.L_9 - .L_8)
.L_8:
        /*0004*/ 	.word	0x0000007c


	//----- nvinfo : EIATTR_KPARAM_INFO
	.align		4
.L_9:
        /*0008*/ 	.byte	0x04, 0x17
        /*000a*/ 	.short	(.L_11 - .L_10)
.L_10:
        /*000c*/ 	.word	0x00000000
        /*0010*/ 	.short	0x0003
        /*0012*/ 	.short	0x0018
        /*0014*/ 	.byte	0x00, 0xf0, 0x11, 0x00


	//----- nvinfo : EIATTR_KPARAM_INFO
	.align		4
.L_11:
        /*0018*/ 	.byte	0x04, 0x17
        /*001a*/ 	.short	(.L_13 - .L_12)
.L_12:
        /*001c*/ 	.word	0x00000000
        /*0020*/ 	.short	0x0002
        /*0022*/ 	.short	0x0010
        /*0024*/ 	.byte	0x00, 0xf4, 0x21, 0x00


	//----- nvinfo : EIATTR_KPARAM_INFO
	.align		4
.L_13:
        /*0028*/ 	.byte	0x04, 0x17
        /*002a*/ 	.short	(.L_15 - .L_14)
.L_14:
        /*002c*/ 	.word	0x00000000
        /*0030*/ 	.short	0x0001
        /*0032*/ 	.short	0x0008
        /*0034*/ 	.byte	0x00, 0xf4, 0x21, 0x00


	//----- nvinfo : EIATTR_KPARAM_INFO
	.align		4
.L_15:
        /*0038*/ 	.byte	0x04, 0x17
        /*003a*/ 	.short	(.L_17 - .L_16)
.L_16:
        /*003c*/ 	.word	0x00000000
        /*0040*/ 	.short	0x0000
        /*0042*/ 	.short	0x0000
        /*0044*/ 	.byte	0x00, 0xf4, 0x21, 0x00


	//----- nvinfo : EIATTR_SPARSE_MMA_MASK
	.align		4
.L_17:
        /*0048*/ 	.byte	0x03, 0x50
        /*004a*/ 	.short	0x0000


	//----- nvinfo : EIATTR_MAXREG_COUNT
	.align		4
        /*004c*/ 	.byte	0x03, 0x1b
        /*004e*/ 	.short	0x00ff


	//----- nvinfo : EIATTR_EXIT_INSTR_OFFSETS
	.align		4
        /*0050*/ 	.byte	0x04, 0x1c
        /*0052*/ 	.short	(.L_19 - .L_18)


	//   ....[0]....
.L_18:
        /*0054*/ 	.word	0x000001c0


	//   ....[1]....
        /*0058*/ 	.word	0x000001e0


	//----- nvinfo : EIATTR_REQNTID
	.align		4
.L_19:
        /*005c*/ 	.byte	0x04, 0x10
        /*005e*/ 	.short	(.L_21 - .L_20)
.L_20:
        /*0060*/ 	.word	0x00000020
        /*0064*/ 	.word	0x00000001
        /*0068*/ 	.word	0x00000001


	//----- nvinfo : EIATTR_CBANK_PARAM_SIZE
	.align		4
.L_21:
        /*006c*/ 	.byte	0x03, 0x19
        /*006e*/ 	.short	0x001c


	//----- nvinfo : EIATTR_PARAM_CBANK
	.align		4
        /*0070*/ 	.byte	0x04, 0x0a
        /*0072*/ 	.short	(.L_23 - .L_22)
	.align		4
.L_22:
        /*0074*/ 	.word	index@(.nv.constant0.triton_poi_fused_add_addmm_0)
        /*0078*/ 	.short	0x0210
        /*007a*/ 	.short	0x001c


	//----- nvinfo : EIATTR_SW_WAR
	.align		4
.L_23:
        /*007c*/ 	.byte	0x04, 0x36
        /*007e*/ 	.short	(.L_25 - .L_24)
.L_24:
        /*0080*/ 	.word	0x00000008
.L_25:


//--------------------- .nv.callgraph             --------------------------
	.section	.nv.callgraph,"",@"SHT_CUDA_CALLGRAPH"
	.align	4
	.sectionentsize	8
	.align		4
        /*0000*/ 	.word	0x00000000
	.align		4
        /*0004*/ 	.word	0xffffffff
	.align		4
        /*0008*/ 	.word	0x00000000
	.align		4
        /*000c*/ 	.word	0xfffffffe
	.align		4
        /*0010*/ 	.word	0x00000000
	.align		4
        /*0014*/ 	.word	0xfffffffd
	.align		4
        /*0018*/ 	.word	0x00000000
	.align		4
        /*001c*/ 	.word	0xfffffffc


//--------------------- .text.triton_poi_fused_add_addmm_0 --------------------------
	.section	.text.triton_poi_fused_add_addmm_0,"ax",@progbits
	.align	128
        .global         triton_poi_fused_add_addmm_0
        .type           triton_poi_fused_add_addmm_0,@function
        .size           triton_poi_fused_add_addmm_0,(.L_x_1 - triton_poi_fused_add_addmm_0)
        .other          triton_poi_fused_add_addmm_0,@"STO_CUDA_ENTRY STV_DEFAULT"
triton_poi_fused_add_addmm_0:
.text.triton_poi_fused_add_addmm_0:
[----:B------:R-:W0:Y:S02]  /*0000*/  LDC R1, c[0x0][0x28] ;  /* 0x00000a00ff017b82 */ /* 0x000e240000000800 */
[----:B------:R-:W1:Y:S01]  /*0010*/  S2R R10, SR_TID.X ;  /* 0x00000000000a7919 */ /* 0x000e620000002100 */
[----:B------:R-:W2:Y:S01]  /*0020*/  LDC.64 R4, c[0x0][0x218] ;  /* 0x00008600ff047b82 */ /* 0x000ea20000000a00 */
[----:B------:R-:W-:Y:S01]  /*0030*/  ULDC.64 UR4, c[0x0][0x208] ;  /* 0x0000820000047ab9 */ /* 0x000fe20000000a00 */
[----:B------:R-:W3:Y:S06]  /*0040*/  S2R R9, SR_CTAID.X ;  /* 0x0000000000097919 */ /* 0x000eec0000002500 */
[----:B------:R-:W4:Y:S01]  /*0050*/  LDC.64 R2, c[0x0][0x210] ;  /* 0x00008400ff027b82 */ /* 0x000f220000000a00 */
[----:B-1----:R-:W-:-:S02]  /*0060*/  LOP3.LUT R0, R10, 0xf, RZ, 0xc0, !PT ;  /* 0x0000000f0a007812 */ /* 0x002fc400078ec0ff */
[----:B---3--:R-:W-:-:S03]  /*0070*/  SHF.R.S32.HI R6, RZ, 0x1b, R9 ;  /* 0x0000001bff067819 */ /* 0x008fc60000011409 */
[----:B------:R-:W-:Y:S01]  /*0080*/  IMAD R9, R9, 0x10, R0 ;  /* 0x0000001009097824 */ /* 0x000fe200078e0200 */
[----:B------:R-:W-:-:S03]  /*0090*/  SGXT R0, R6, 0x1 ;  /* 0x000000010600781a */ /* 0x000fc60000000200 */
[C---:B----4-:R-:W-:Y:S01]  /*00a0*/  IMAD.WIDE R2, R9.reuse, 0x4, R2 ;  /* 0x0000000409027825 */ /* 0x050fe200078e0202 */
[----:B------:R-:W1:Y:S01]  /*00b0*/  LDC.64 R6, c[0x0][0x220] ;  /* 0x00008800ff067b82 */ /* 0x000e620000000a00 */
[----:B------:R-:W-:Y:S02]  /*00c0*/  ISETP.GE.AND P0, PT, R9, 0x10, PT ;  /* 0x000000100900780c */ /* 0x000fe40003f06270 */
[----:B------:R-:W-:-:S04]  /*00d0*/  LEA.HI R0, R0, R9, RZ, 0x2 ;  /* 0x0000000900007211 */ /* 0x000fc800078f10ff */
[----:B------:R-:W-:-:S05]  /*00e0*/  LOP3.LUT R0, R0, 0xfffffffc, RZ, 0xc0, !PT ;  /* 0xfffffffc00007812 */ /* 0x000fca00078ec0ff */
[----:B------:R-:W-:Y:S02]  /*00f0*/  IMAD.IADD R11, R9, 0x1, -R0 ;  /* 0x00000001090b7824 */ /* 0x000fe400078e0a00 */
[----:B------:R-:W-:Y:S02]  /*0100*/  IMAD.MOV.U32 R0, RZ, RZ, RZ ;  /* 0x000000ffff007224 */ /* 0x000fe400078e00ff */
[----:B--2---:R-:W-:Y:S01]  /*0110*/  IMAD.WIDE R4, R11, 0x4, R4 ;  /* 0x000000040b047825 */ /* 0x004fe200078e0204 */
[----:B------:R-:W-:Y:S01]  /*0120*/  HFMA2.MMA R11, -RZ, RZ, 0, 0 ;  /* 0x00000000ff0b7435 */ /* 0x000fe200000001ff */
[----:B------:R-:W-:Y:S02]  /*0130*/  MOV R8, RZ ;  /* 0x000000ff00087202 */ /* 0x000fe40000000f00 */
[----:B------:R-:W2:Y:S01]  /*0140*/  @!P0 LDG.E R0, desc[UR4][R2.64] ;  /* 0x0000000402008981 */ /* 0x000ea2000c1e1900 */
[----:B-1----:R-:W-:-:S06]  /*0150*/  IMAD.WIDE R6, R9, 0x4, R6 ;  /* 0x0000000409067825 */ /* 0x002fcc00078e0206 */
[----:B------:R-:W2:Y:S04]  /*0160*/  @!P0 LDG.E.EL R11, desc[UR4][R4.64] ;  /* 0x00000004040b8981 */ /* 0x000ea8000c2e1900 */
[----:B------:R-:W3:Y:S01]  /*0170*/  @!P0 LDG.E R8, desc[UR4][R6.64] ;  /* 0x0000000406088981 */ /* 0x000ee2000c1e1900 */
[----:B------:R-:W-:-:S04]  /*0180*/  LOP3.LUT P0, RZ, R10, 0x10, RZ, 0xc0, !PT ;  /* 0x000000100aff7812 */ /* 0x000fc8000780c0ff */
[----:B------:R-:W-:Y:S01]  /*0190*/  ISETP.LT.AND P0, PT, R9, 0x10, !P0 ;  /* 0x000000100900780c */ /* 0x000fe20004701270 */
[----:B--2---:R-:W-:-:S04]  /*01a0*/  FADD R11, R11, R0 ;  /* 0x000000000b0b7221 */ /* 0x004fc80000000000 */
[----:B---3--:R-:W-:-:S08]  /*01b0*/  FADD R11, R11, R8 ;  /* 0x000000080b0b7221 */ /* 0x008fd00000000000 */
[----:B------:R-:W-:Y:S05]  /*01c0*/  @!P0 EXIT ;  /* 0x000000000000894d */ /* 0x000fea0003800000 */
[----:B------:R-:W-:Y:S01]  /*01d0*/  STG.E desc[UR4][R2.64], R11 ;  /* 0x0000000b02007986 */ /* 0x000fe2000c101904 */
[----:B------:R-:W-:Y:S05]  /*01e0*/  EXIT ;  /* 0x000000000000794d */ /* 0x000fea0003800000 */
.L_x_0:
[----:B------:R-:W-:-:S00]  /*01f0*/  BRA `(.L_x_0) ;  /* 0xfffffffc00fc7947 */ /* 0x000fc0000383ffff */
[----:B------:R-:W-:-:S00]  /*0200*/  NOP ;  /* 0x0000000000007918 */ /* 0x000fc00000000000 */
[----:B------:R-:W-:-:S00]  /*0210*/  NOP ;  /* 0x0000000000007918 */ /* 0x000fc00000000000 */
[----:B------:R-:W-:-:S00]  /*0220*/  NOP ;  /* 0x0000000000007918 */ /* 0x000fc00000000000 */
[----:B------:R-:W-:-:S00]  /*0230*/  NOP ;  /* 0x0000000000007918 */ /* 0x000fc00000000000 */
[----:B------:R-:W-:-:S00]  /*0240*/  NOP ;  /* 0x0000000000007918 */ /* 0x000fc00000000000 */
[----:B------:R-:W-:-:S00]  /*0250*/  NOP ;  /* 0x0000000000007918 */ /* 0x000fc00000000000 */
[----:B------:R-:W-:-:S00]  /*0260*/  NOP ;  /* 0x0000000000007918 */ /* 0x000fc00000000000 */
[----:B------:R-:W-:-:S00]  /*0270*/  NOP ;  /* 0x0000000000007918 */ /* 0x000fc00000000000 */
.L_x_1:


//--------------------- .nv.constant0.triton_poi_fused_add_addmm_0 --------------------------
	.section	.nv.constant0.triton_poi_fused_add_addmm_0,"a",@progbits
	.sectionflags	@""
	.align	4
.nv.constant0.triton_poi_fused_add_addmm_0:
	.zero		556
